	.headerflags	@"EF_CUDA_TEXMODE_UNIFIED EF_CUDA_64BIT_ADDRESS EF_CUDA_ACCELERATORS EF_CUDA_SM90 EF_CUDA_VIRTUAL_SM(EF_CUDA_SM90)"
	.elftype	@"ET_EXEC"


//--------------------- .nv.info                  --------------------------
	.section	.nv.info,"",@"SHT_CUDA_INFO"
	.align	4


	//----- nvinfo : EIATTR_REGCOUNT
	.align		4
        /*0000*/ 	.byte	0x04, 0x2f
        /*0002*/ 	.short	(.L_1 - .L_0)
	.align		4
.L_0:
        /*0004*/ 	.word	index@(triton_poi_fused__unsafe_index_add_convolution_mul_sub_23)
        /*0008*/ 	.word	0x00000026


	//----- nvinfo : EIATTR_MIN_STACK_SIZE
	.align		4
.L_1:
        /*000c*/ 	.byte	0x04, 0x12
        /*000e*/ 	.short	(.L_3 - .L_2)
	.align		4
.L_2:
        /*0010*/ 	.word	index@(triton_poi_fused__unsafe_index_add_convolution_mul_sub_23)
        /*0014*/ 	.word	0x00000000


	//----- nvinfo : EIATTR_FRAME_SIZE
	.align		4
.L_3:
        /*0018*/ 	.byte	0x04, 0x11
        /*001a*/ 	.short	(.L_5 - .L_4)
	.align		4
.L_4:
        /*001c*/ 	.word	index@(triton_poi_fused__unsafe_index_add_convolution_mul_sub_23)
        /*0020*/ 	.word	0x00000000


	//----- nvinfo : EIATTR_MIN_STACK_SIZE
	.align		4
.L_5:
        /*0024*/ 	.byte	0x04, 0x12
        /*0026*/ 	.short	(.L_7 - .L_6)
	.align		4
.L_6:
        /*0028*/ 	.word	index@(triton_poi_fused__unsafe_index_add_convolution_mul_sub_23)
        /*002c*/ 	.word	0x00000000
.L_7:


//--------------------- .nv.info.triton_poi_fused__unsafe_index_add_convolution_mul_sub_23 --------------------------
	.section	.nv.info.triton_poi_fused__unsafe_index_add_convolution_mul_sub_23,"",@"SHT_CUDA_INFO"
	.sectionflags	@""
	.align	4


	//----- nvinfo : EIATTR_CUDA_API_VERSION
	.align		4
        /*0000*/ 	.byte	0x04, 0x37
        /*0002*/ 	.short	(.L_9 - .L_8)
.L_8:
        /*0004*/ 	.word	0x0000007c


	//----- nvinfo : EIATTR_KPARAM_INFO
	.align		4
.L_9:
        /*0008*/ 	.byte	0x04, 0x17
        /*000a*/ 	.short	(.L_11 - .L_10)
.L_10:
        /*000c*/ 	.word	0x00000000
        /*0010*/ 	.short	0x000c
        /*0012*/ 	.short	0x0060
        /*0014*/ 	.byte	0x00, 0xf0, 0x11, 0x00


	//----- nvinfo : EIATTR_KPARAM_INFO
	.align		4
.L_11:
        /*0018*/ 	.byte	0x04, 0x17
        /*001a*/ 	.short	(.L_13 - .L_12)
.L_12:
        /*001c*/ 	.word	0x00000000
        /*0020*/ 	.short	0x000b
        /*0022*/ 	.short	0x0058
        /*0024*/ 	.byte	0x00, 0xf4, 0x21, 0x00


	//----- nvinfo : EIATTR_KPARAM_INFO
	.align		4
.L_13:
        /*0028*/ 	.byte	0x04, 0x17
        /*002a*/ 	.short	(.L_15 - .L_14)
.L_14:
        /*002c*/ 	.word	0x00000000
        /*0030*/ 	.short	0x000a
        /*0032*/ 	.short	0x0050
        /*0034*/ 	.byte	0x00, 0xf4, 0x21, 0x00


	//----- nvinfo : EIATTR_KPARAM_INFO
	.align		4
.L_15:
        /*0038*/ 	.byte	0x04, 0x17
        /*003a*/ 	.short	(.L_17 - .L_16)
.L_16:
        /*003c*/ 	.word	0x00000000
        /*0040*/ 	.short	0x0009
        /*0042*/ 	.short	0x0048
        /*0044*/ 	.byte	0x00, 0xf4, 0x21, 0x00


	//----- nvinfo : EIATTR_KPARAM_INFO
	.align		4
.L_17:
        /*0048*/ 	.byte	0x04, 0x17
        /*004a*/ 	.short	(.L_19 - .L_18)
.L_18:
        /*004c*/ 	.word	0x00000000
        /*0050*/ 	.short	0x0008
        /*0052*/ 	.short	0x0040
        /*0054*/ 	.byte	0x00, 0xf4, 0x21, 0x00


	//----- nvinfo : EIATTR_KPARAM_INFO
	.align		4
.L_19:
        /*0058*/ 	.byte	0x04, 0x17
        /*005a*/ 	.short	(.L_21 - .L_20)
.L_20:
        /*005c*/ 	.word	0x00000000
        /*0060*/ 	.short	0x0007
        /*0062*/ 	.short	0x0038
        /*0064*/ 	.byte	0x00, 0xf4, 0x21, 0x00


	//----- nvinfo : EIATTR_KPARAM_INFO
	.align		4
.L_21:
        /*0068*/ 	.byte	0x04, 0x17
        /*006a*/ 	.short	(.L_23 - .L_22)
.L_22:
        /*006c*/ 	.word	0x00000000
        /*0070*/ 	.short	0x0006
        /*0072*/ 	.short	0x0030
        /*0074*/ 	.byte	0x00, 0xf4, 0x21, 0x00


	//----- nvinfo : EIATTR_KPARAM_INFO
	.align		4
.L_23:
        /*0078*/ 	.byte	0x04, 0x17
        /*007a*/ 	.short	(.L_25 - .L_24)
.L_24:
        /*007c*/ 	.word	0x00000000
        /*0080*/ 	.short	0x0005
        /*0082*/ 	.short	0x0028
        /*0084*/ 	.byte	0x00, 0xf4, 0x21, 0x00


	//----- nvinfo : EIATTR_KPARAM_INFO
	.align		4
.L_25:
        /*0088*/ 	.byte	0x04, 0x17
        /*008a*/ 	.short	(.L_27 - .L_26)
.L_26:
        /*008c*/ 	.word	0x00000000
        /*0090*/ 	.short	0x0004
        /*0092*/ 	.short	0x0020
        /*0094*/ 	.byte	0x00, 0xf4, 0x21, 0x00


	//----- nvinfo : EIATTR_KPARAM_INFO
	.align		4
.L_27:
        /*0098*/ 	.byte	0x04, 0x17
        /*009a*/ 	.short	(.L_29 - .L_28)
.L_28:
        /*009c*/ 	.word	0x00000000
        /*00a0*/ 	.short	0x0003
        /*00a2*/ 	.short	0x0018
        /*00a4*/ 	.byte	0x00, 0xf4, 0x21, 0x00


	//----- nvinfo : EIATTR_KPARAM_INFO
	.align		4
.L_29:
        /*00a8*/ 	.byte	0x04, 0x17
        /*00aa*/ 	.short	(.L_31 - .L_30)
.L_30:
        /*00ac*/ 	.word	0x00000000
        /*00b0*/ 	.short	0x0002
        /*00b2*/ 	.short	0x0010
        /*00b4*/ 	.byte	0x00, 0xf4, 0x21, 0x00


	//----- nvinfo : EIATTR_KPARAM_INFO
	.align		4
.L_31:
        /*00b8*/ 	.byte	0x04, 0x17
        /*00ba*/ 	.short	(.L_33 - .L_32)
.L_32:
        /*00bc*/ 	.word	0x00000000
        /*00c0*/ 	.short	0x0001
        /*00c2*/ 	.short	0x0008
        /*00c4*/ 	.byte	0x00, 0xf4, 0x21, 0x00


	//----- nvinfo : EIATTR_KPARAM_INFO
	.align		4
.L_33:
        /*00c8*/ 	.byte	0x04, 0x17
        /*00ca*/ 	.short	(.L_35 - .L_34)
.L_34:
        /*00cc*/ 	.word	0x00000000
        /*00d0*/ 	.short	0x0000
        /*00d2*/ 	.short	0x0000
        /*00d4*/ 	.byte	0x00, 0xf4, 0x21, 0x00


	//----- nvinfo : EIATTR_SPARSE_MMA_MASK
	.align		4
.L_35:
        /*00d8*/ 	.byte	0x03, 0x50
        /*00da*/ 	.short	0x0000


	//----- nvinfo : EIATTR_MAXREG_COUNT
	.align		4
        /*00dc*/ 	.byte	0x03, 0x1b
        /*00de*/ 	.short	0x00ff


	//----- nvinfo : EIATTR_EXIT_INSTR_OFFSETS
	.align		4
        /*00e0*/ 	.byte	0x04, 0x1c
        /*00e2*/ 	.short	(.L_37 - .L_36)


	//   ....[0]....
.L_36:
        /*00e4*/ 	.word	0x00000d70


	//----- nvinfo : EIATTR_REQNTID
	.align		4
.L_37:
        /*00e8*/ 	.byte	0x04, 0x10
        /*00ea*/ 	.short	(.L_39 - .L_38)
.L_38:
        /*00ec*/ 	.word	0x00000100
        /*00f0*/ 	.word	0x00000001
        /*00f4*/ 	.word	0x00000001


	//----- nvinfo : EIATTR_CBANK_PARAM_SIZE
	.align		4
.L_39:
        /*00f8*/ 	.byte	0x03, 0x19
        /*00fa*/ 	.short	0x0064


	//----- nvinfo : EIATTR_PARAM_CBANK
	.align		4
        /*00fc*/ 	.byte	0x04, 0x0a
        /*00fe*/ 	.short	(.L_41 - .L_40)
	.align		4
.L_40:
        /*0100*/ 	.word	index@(.nv.constant0.triton_poi_fused__unsafe_index_add_convolution_mul_sub_23)
        /*0104*/ 	.short	0x0210
        /*0106*/ 	.short	0x0064


	//----- nvinfo : EIATTR_SW_WAR
	.align		4
.L_41:
        /*0108*/ 	.byte	0x04, 0x36
        /*010a*/ 	.short	(.L_43 - .L_42)
.L_42:
        /*010c*/ 	.word	0x00000008
.L_43:


//--------------------- .nv.callgraph             --------------------------
	.section	.nv.callgraph,"",@"SHT_CUDA_CALLGRAPH"
	.align	4
	.sectionentsize	8
	.align		4
        /*0000*/ 	.word	0x00000000
	.align		4
        /*0004*/ 	.word	0xffffffff
	.align		4
        /*0008*/ 	.word	0x00000000
	.align		4
        /*000c*/ 	.word	0xfffffffe
	.align		4
        /*0010*/ 	.word	0x00000000
	.align		4
        /*0014*/ 	.word	0xfffffffd
	.align		4
        /*0018*/ 	.word	0x00000000
	.align		4
        /*001c*/ 	.word	0xfffffffc


//--------------------- .text.triton_poi_fused__unsafe_index_add_convolution_mul_sub_23 --------------------------
	.section	.text.triton_poi_fused__unsafe_index_add_convolution_mul_sub_23,"ax",@progbits
	.align	128
        .global         triton_poi_fused__unsafe_index_add_convolution_mul_sub_23
        .type           triton_poi_fused__unsafe_index_add_convolution_mul_sub_23,@function
        .size           triton_poi_fused__unsafe_index_add_convolution_mul_sub_23,(.L_x_1 - triton_poi_fused__unsafe_index_add_convolution_mul_sub_23)
        .other          triton_poi_fused__unsafe_index_add_convolution_mul_sub_23,@"STO_CUDA_ENTRY STV_DEFAULT"
triton_poi_fused__unsafe_index_add_convolution_mul_sub_23:
.text.triton_poi_fused__unsafe_index_add_convolution_mul_sub_23:
[----:B------:R-:W-:Y:S01]  /*0000*/  LDC R1, c[0x0][0x28] ;  /* 0x00000a00ff017b82 */ /* 0x000fe20000000800 */
[----:B------:R-:W1:Y:S07]  /*0010*/  S2R R2, SR_TID.X ;  /* 0x0000000000027919 */ /* 0x000e6e0000002100 */
[----:B------:R-:W2:Y:S01]  /*0020*/  LDC.64 R12, c[0x0][0x228] ;  /* 0x00008a00ff0c7b82 */ /* 0x000ea20000000a00 */
[----:B------:R-:W-:Y:S01]  /*0030*/  ULDC.64 UR4, c[0x0][0x208] ;  /* 0x0000820000047ab9 */ /* 0x000fe20000000a00 */
[----:B------:R-:W-:Y:S01]  /*0040*/  ULDC.64 UR6, c[0x0][0x230] ;  /* 0x00008c0000067ab9 */ /* 0x000fe20000000a00 */
[----:B------:R-:W3:Y:S05]  /*0050*/  S2R R0, SR_CTAID.X ;  /* 0x0000000000007919 */ /* 0x000eea0000002500 */
[----:B------:R-:W4:Y:S08]  /*0060*/  LDC.64 R4, c[0x0][0x240] ;  /* 0x00009000ff047b82 */ /* 0x000f300000000a00 */
[----:B------:R-:W5:Y:S01]  /*0070*/  LDC.64 R10, c[0x0][0x250] ;  /* 0x00009400ff0a7b82 */ /* 0x000f620000000a00 */
[----:B-1----:R-:W-:-:S05]  /*0080*/  IMAD.SHL.U32 R2, R2, 0x2, RZ ;  /* 0x0000000202027824 */ /* 0x002fca00078e00ff */
[----:B------:R-:W-:-:S05]  /*0090*/  LOP3.LUT R9, R2, 0x1fe, RZ, 0xc0, !PT ;  /* 0x000001fe02097812 */ /* 0x000fca00078ec0ff */
[----:B---3--:R-:W-:-:S05]  /*00a0*/  IMAD R9, R0, 0x200, R9 ;  /* 0x0000020000097824 */ /* 0x008fca00078e0209 */
[----:B------:R-:W-:-:S04]  /*00b0*/  SHF.R.S32.HI R2, RZ, 0x1f, R9 ;  /* 0x0000001fff027819 */ /* 0x000fc80000011409 */
[----:B------:R-:W-:-:S04]  /*00c0*/  LEA.HI R8, R2, R9, RZ, 0x6 ;  /* 0x0000000902087211 */ /* 0x000fc800078f30ff */
[----:B------:R-:W-:-:S05]  /*00d0*/  LOP3.LUT R2, R8, 0xffffffc0, RZ, 0xc0, !PT ;  /* 0xffffffc008027812 */ /* 0x000fca00078ec0ff */
[----:B------:R-:W-:Y:S02]  /*00e0*/  IMAD.IADD R17, R9, 0x1, -R2 ;  /* 0x0000000109117824 */ /* 0x000fe400078e0a02 */
[----:B------:R-:W1:Y:S02]  /*00f0*/  LDC.64 R2, c[0x0][0x220] ;  /* 0x00008800ff027b82 */ /* 0x000e640000000a00 */
[----:B--2---:R-:W-:-:S06]  /*0100*/  IMAD.WIDE R12, R17, 0x8, R12 ;  /* 0x00000008110c7825 */ /* 0x004fcc00078e020c */
[----:B------:R-:W2:Y:S01]  /*0110*/  LDG.E.EL.128 R12, desc[UR4][R12.64] ;  /* 0x000000040c0c7981 */ /* 0x000ea2000c2e1d00 */
[----:B----4-:R-:W-:Y:S01]  /*0120*/  IMAD.WIDE R4, R17, 0x8, R4 ;  /* 0x0000000811047825 */ /* 0x010fe200078e0204 */
[----:B------:R-:W-:-:S04]  /*0130*/  SHF.R.S32.HI R8, RZ, 0x6, R8 ;  /* 0x00000006ff087819 */ /* 0x000fc80000011408 */
[----:B------:R-:W-:Y:S01]  /*0140*/  LEA.HI R16, R8, R8, RZ, 0x6 ;  /* 0x0000000808107211 */ /* 0x000fe200078f30ff */
[----:B------:R-:W3:Y:S03]  /*0150*/  LDG.E.EL.128 R4, desc[UR4][R4.64] ;  /* 0x0000000404047981 */ /* 0x000ee6000c2e1d00 */
[----:B------:R-:W-:-:S05]  /*0160*/  LOP3.LUT R29, R16, 0xffffffc0, RZ, 0xc0, !PT ;  /* 0xffffffc0101d7812 */ /* 0x000fca00078ec0ff */
[----:B------:R-:W-:-:S04]  /*0170*/  IMAD.IADD R29, R8, 0x1, -R29 ;  /* 0x00000001081d7824 */ /* 0x000fc800078e0a1d */
[----:B-1----:R-:W-:-:S04]  /*0180*/  IMAD.WIDE R20, R29, 0x8, R2 ;  /* 0x000000081d147825 */ /* 0x002fc800078e0202 */
[----:B-----5:R-:W-:Y:S02]  /*0190*/  IMAD.WIDE R10, R29, 0x8, R10 ;  /* 0x000000081d0a7825 */ /* 0x020fe400078e020a */
[----:B------:R-:W4:Y:S04]  /*01a0*/  LDG.E.EL.64 R20, desc[UR4][R20.64] ;  /* 0x0000000414147981 */ /* 0x000f28000c2e1b00 */
[----:B------:R-:W5:Y:S01]  /*01b0*/  LDG.E.EL.64 R10, desc[UR4][R10.64] ;  /* 0x000000040a0a7981 */ /* 0x000f62000c2e1b00 */
[----:B------:R-:W-:-:S04]  /*01c0*/  SHF.R.S32.HI R2, RZ, 0x16, R0 ;  /* 0x00000016ff027819 */ /* 0x000fc80000011400 */
[----:B------:R-:W-:-:S04]  /*01d0*/  SGXT R2, R2, 0x1 ;  /* 0x000000010202781a */ /* 0x000fc80000000200 */
[CC--:B------:R-:W-:Y:S02]  /*01e0*/  LEA.HI R0, R2.reuse, R9.reuse, RZ, 0xc ;  /* 0x0000000902007211 */ /* 0x0c0fe400078f60ff */
[----:B------:R-:W-:Y:S02]  /*01f0*/  LEA.HI R2, R2, R9, RZ, 0x15 ;  /* 0x0000000902027211 */ /* 0x000fe400078fa8ff */
[----:B------:R-:W-:Y:S02]  /*0200*/  SHF.R.S32.HI R0, RZ, 0xc, R0 ;  /* 0x0000000cff007819 */ /* 0x000fe40000011400 */
[----:B------:R-:W-:Y:S02]  /*0210*/  SHF.R.S32.HI R2, RZ, 0x15, R2 ;  /* 0x00000015ff027819 */ /* 0x000fe40000011402 */
[----:B------:R-:W-:-:S04]  /*0220*/  LEA.HI R3, R0, R0, RZ, 0x9 ;  /* 0x0000000000037211 */ /* 0x000fc800078f48ff */
[----:B------:R-:W-:Y:S02]  /*0230*/  LOP3.LUT R3, R3, 0xfffffe00, RZ, 0xc0, !PT ;  /* 0xfffffe0003037812 */ /* 0x000fe400078ec0ff */
[----:B--2---:R-:W-:Y:S02]  /*0240*/  SHF.R.U32.HI R19, RZ, 0x1b, R15 ;  /* 0x0000001bff137819 */ /* 0x004fe4000001160f */
[----:B------:R-:W-:Y:S02]  /*0250*/  SHF.R.U32.HI R23, RZ, 0x1b, R13 ;  /* 0x0000001bff177819 */ /* 0x000fe4000001160d */
[----:B------:R-:W-:Y:S02]  /*0260*/  LOP3.LUT R19, R19, 0x10, RZ, 0xc0, !PT ;  /* 0x0000001013137812 */ /* 0x000fe400078ec0ff */
[----:B------:R-:W-:Y:S02]  /*0270*/  LOP3.LUT R23, R23, 0x10, RZ, 0xc0, !PT ;  /* 0x0000001017177812 */ /* 0x000fe400078ec0ff */
[----:B------:R-:W-:Y:S01]  /*0280*/  IADD3 R8, P0, R14, R19, RZ ;  /* 0x000000130e087210 */ /* 0x000fe20007f1e0ff */
[----:B------:R-:W-:Y:S01]  /*0290*/  IMAD.IADD R19, R0, 0x1, -R3 ;  /* 0x0000000100137824 */ /* 0x000fe200078e0a03 */
[----:B------:R-:W-:-:S02]  /*02a0*/  IADD3 R0, P1, R12, R23, RZ ;  /* 0x000000170c007210 */ /* 0x000fc40007f3e0ff */
[----:B---3--:R-:W-:Y:S01]  /*02b0*/  SHF.R.U32.HI R3, RZ, 0x1b, R7 ;  /* 0x0000001bff037819 */ /* 0x008fe20000011607 */
[----:B------:R-:W-:Y:S01]  /*02c0*/  IMAD.X R12, RZ, RZ, R15, P0 ;  /* 0x000000ffff0c7224 */ /* 0x000fe200000e060f */
[----:B------:R-:W-:Y:S01]  /*02d0*/  SHF.R.U32.HI R15, RZ, 0x1b, R5 ;  /* 0x0000001bff0f7819 */ /* 0x000fe20000011605 */
[----:B------:R-:W-:Y:S01]  /*02e0*/  IMAD.X R16, RZ, RZ, R13, P1 ;  /* 0x000000ffff107224 */ /* 0x000fe200008e060d */
[----:B------:R-:W-:Y:S01]  /*02f0*/  LOP3.LUT R3, R3, 0x10, RZ, 0xc0, !PT ;  /* 0x0000001003037812 */ /* 0x000fe200078ec0ff */
[----:B------:R-:W1:Y:S01]  /*0300*/  LDC.64 R22, c[0x0][0x238] ;  /* 0x00008e00ff167b82 */ /* 0x000e620000000a00 */
[----:B------:R-:W-:Y:S02]  /*0310*/  LOP3.LUT R15, R15, 0x10, RZ, 0xc0, !PT ;  /* 0x000000100f0f7812 */ /* 0x000fe400078ec0ff */
[----:B------:R-:W-:Y:S02]  /*0320*/  IADD3 R18, P1, R6, R3, RZ ;  /* 0x0000000306127210 */ /* 0x000fe40007f3e0ff */
[----:B------:R-:W-:-:S02]  /*0330*/  IADD3 R24, P2, R4, R15, RZ ;  /* 0x0000000f04187210 */ /* 0x000fc40007f5e0ff */
[----:B------:R-:W-:Y:S01]  /*0340*/  SHF.R.S32.HI R13, RZ, 0x1f, R19 ;  /* 0x0000001fff0d7819 */ /* 0x000fe20000011413 */
[----:B------:R-:W2:Y:S01]  /*0350*/  LDC.64 R14, c[0x0][0x268] ;  /* 0x00009a00ff0e7b82 */ /* 0x000ea20000000a00 */
[C---:B------:R-:W-:Y:S01]  /*0360*/  LEA R3, P0, R8.reuse, R19, 0x9 ;  /* 0x0000001308037211 */ /* 0x040fe200078048ff */
[----:B------:R-:W-:Y:S01]  /*0370*/  IMAD.X R6, RZ, RZ, R5, P2 ;  /* 0x000000ffff067224 */ /* 0x000fe200010e0605 */
[----:B----4-:R-:W-:Y:S01]  /*0380*/  SHF.R.U32.HI R27, RZ, 0x1b, R21 ;  /* 0x0000001bff1b7819 */ /* 0x010fe20000011615 */
[----:B------:R-:W-:Y:S01]  /*0390*/  IMAD.X R7, RZ, RZ, R7, P1 ;  /* 0x000000ffff077224 */ /* 0x000fe200008e0607 */
[----:B------:R-:W-:Y:S02]  /*03a0*/  LEA.HI.X R8, R8, R13, R12, 0x9, P0 ;  /* 0x0000000d08087211 */ /* 0x000fe400000f4c0c */
[----:B-----5:R-:W-:Y:S02]  /*03b0*/  SHF.R.U32.HI R33, RZ, 0x1b, R11 ;  /* 0x0000001bff217819 */ /* 0x020fe4000001160b */
[----:B------:R-:W-:-:S02]  /*03c0*/  LEA R4, P0, R0, R19, 0x9 ;  /* 0x0000001300047211 */ /* 0x000fc400078048ff */
[-C--:B------:R-:W-:Y:S02]  /*03d0*/  LEA R5, P2, R24, R19.reuse, 0x9 ;  /* 0x0000001318057211 */ /* 0x080fe400078448ff */
[----:B------:R-:W-:Y:S02]  /*03e0*/  LOP3.LUT R27, R27, 0x10, RZ, 0xc0, !PT ;  /* 0x000000101b1b7812 */ /* 0x000fe400078ec0ff */
[----:B------:R-:W-:Y:S01]  /*03f0*/  LEA R12, P1, R18, R19, 0x9 ;  /* 0x00000013120c7211 */ /* 0x000fe200078248ff */
[----:B-1----:R-:W-:Y:S01]  /*0400*/  IMAD.WIDE R22, R19, 0x4, R22 ;  /* 0x0000000413167825 */ /* 0x002fe200078e0216 */
[----:B------:R-:W-:Y:S02]  /*0410*/  LOP3.LUT R33, R33, 0x10, RZ, 0xc0, !PT ;  /* 0x0000001021217812 */ /* 0x000fe400078ec0ff */
[-C--:B------:R-:W-:Y:S02]  /*0420*/  LEA.HI.X R0, R0, R13.reuse, R16, 0x9, P0 ;  /* 0x0000000d00007211 */ /* 0x080fe400000f4c10 */
[-C--:B------:R-:W-:Y:S01]  /*0430*/  LEA.HI.X R24, R24, R13.reuse, R6, 0x9, P2 ;  /* 0x0000000d18187211 */ /* 0x080fe200010f4c06 */
[----:B------:R-:W-:Y:S01]  /*0440*/  IMAD.SHL.U32 R6, R2, 0x20000, RZ ;  /* 0x0002000002067824 */ /* 0x000fe200078e00ff */
[----:B------:R-:W-:Y:S01]  /*0450*/  IADD3 R27, P0, R20, R27, RZ ;  /* 0x0000001b141b7210 */ /* 0x000fe20007f1e0ff */
[----:B--2---:R-:W-:Y:S01]  /*0460*/  IMAD.WIDE R30, R19, 0x4, R14 ;  /* 0x00000004131e7825 */ /* 0x004fe200078e020e */
[----:B------:R-:W-:Y:S01]  /*0470*/  LEA.HI.X R18, R18, R13, R7, 0x9, P1 ;  /* 0x0000000d12127211 */ /* 0x000fe200008f4c07 */
[----:B------:R-:W2:Y:S01]  /*0480*/  LDG.E.EL R23, desc[UR4][R22.64] ;  /* 0x0000000416177981 */ /* 0x000ea2000c2e1900 */
[----:B------:R-:W-:Y:S01]  /*0490*/  IADD3 R33, P1, R10, R33, RZ ;  /* 0x000000210a217210 */ /* 0x000fe20007f3e0ff */
[----:B------:R-:W-:Y:S01]  /*04a0*/  IMAD.X R20, RZ, RZ, R21, P0 ;  /* 0x000000ffff147224 */ /* 0x000fe200000e0615 */
[----:B------:R-:W-:Y:S01]  /*04b0*/  SHF.R.S32.HI R10, RZ, 0x1f, R6 ;  /* 0x0000001fff0a7819 */ /* 0x000fe20000011406 */
[----:B------:R1:W3:Y:S01]  /*04c0*/  LDG.E.EL R7, desc[UR4][R30.64] ;  /* 0x000000041e077981 */ /* 0x0002e2000c2e1900 */
[-C--:B------:R-:W-:Y:S01]  /*04d0*/  LEA R2, P0, R27, R6.reuse, 0xd ;  /* 0x000000061b027211 */ /* 0x080fe200078068ff */
[----:B------:R-:W-:Y:S01]  /*04e0*/  IMAD.X R11, RZ, RZ, R11, P1 ;  /* 0x000000ffff0b7224 */ /* 0x000fe200008e060b */
[----:B------:R-:W-:Y:S01]  /*04f0*/  LEA R21, P1, R33, R6, 0xd ;  /* 0x0000000621157211 */ /* 0x000fe200078268ff */
[----:B------:R-:W4:Y:S01]  /*0500*/  LDC.64 R14, c[0x0][0x258] ;  /* 0x00009600ff0e7b82 */ /* 0x000f220000000a00 */
[----:B------:R-:W-:-:S02]  /*0510*/  LEA.HI.X R27, R27, R10, R20, 0xd, P0 ;  /* 0x0000000a1b1b7211 */ /* 0x000fc400000f6c14 */
[----:B------:R-:W-:Y:S02]  /*0520*/  IADD3 R6, P6, R4, R2, RZ ;  /* 0x0000000204067210 */ /* 0x000fe40007fde0ff */
[----:B------:R-:W-:Y:S02]  /*0530*/  LEA.HI.X R33, R33, R10, R11, 0xd, P1 ;  /* 0x0000000a21217211 */ /* 0x000fe400008f6c0b */
[----:B------:R-:W-:Y:S02]  /*0540*/  IADD3 R10, P5, R2, R3, RZ ;  /* 0x00000003020a7210 */ /* 0x000fe40007fbe0ff */
[----:B------:R-:W-:Y:S01]  /*0550*/  IADD3 R26, P4, R12, R2, RZ ;  /* 0x000000020c1a7210 */ /* 0x000fe20007f9e0ff */
[----:B-1----:R-:W-:Y:S01]  /*0560*/  IMAD.X R31, R0, 0x1, R27, P6 ;  /* 0x00000001001f7824 */ /* 0x002fe200030e061b */
[----:B------:R-:W-:Y:S02]  /*0570*/  IADD3 R2, P3, R5, R2, RZ ;  /* 0x0000000205027210 */ /* 0x000fe40007f7e0ff */
[----:B------:R-:W-:-:S02]  /*0580*/  IADD3 R4, P2, R21, R4, RZ ;  /* 0x0000000415047210 */ /* 0x000fc40007f5e0ff */
[----:B------:R-:W-:Y:S02]  /*0590*/  IADD3 R3, P1, R21, R3, RZ ;  /* 0x0000000315037210 */ /* 0x000fe40007f3e0ff */
[----:B------:R-:W-:Y:S02]  /*05a0*/  IADD3 R5, P0, R5, R21, RZ ;  /* 0x0000001505057210 */ /* 0x000fe40007f1e0ff */
[----:B------:R-:W-:Y:S02]  /*05b0*/  IADD3 R21, P6, R21, R12, RZ ;  /* 0x0000000c15157210 */ /* 0x000fe40007fde0ff */
[----:B------:R-:W1:Y:S01]  /*05c0*/  LDC.64 R12, c[0x0][0x248] ;  /* 0x00009200ff0c7b82 */ /* 0x000e620000000a00 */
[----:B------:R-:W-:Y:S01]  /*05d0*/  IMAD.X R25, R27, 0x1, R8, P5 ;  /* 0x000000011b197824 */ /* 0x000fe200028e0608 */
[----:B------:R-:W-:Y:S01]  /*05e0*/  SHF.L.U64.HI R20, R6, 0x2, R31 ;  /* 0x0000000206147819 */ /* 0x000fe2000001021f */
[--C-:B------:R-:W-:Y:S02]  /*05f0*/  IMAD.X R11, R18, 0x1, R27.reuse, P4 ;  /* 0x00000001120b7824 */ /* 0x100fe400020e061b */
[----:B------:R-:W-:-:S02]  /*0600*/  IMAD.X R27, R24, 0x1, R27, P3 ;  /* 0x00000001181b7824 */ /* 0x000fc400018e061b */
[----:B------:R-:W-:Y:S02]  /*0610*/  IMAD.SHL.U32 R6, R6, 0x4, RZ ;  /* 0x0000000406067824 */ /* 0x000fe400078e00ff */
[----:B------:R-:W-:Y:S01]  /*0620*/  IMAD.X R24, R24, 0x1, R33, P0 ;  /* 0x0000000118187824 */ /* 0x000fe200000e0621 */
[C---:B------:R-:W-:Y:S01]  /*0630*/  SHF.L.U64.HI R22, R2.reuse, 0x2, R27 ;  /* 0x0000000202167819 */ /* 0x040fe2000001021b */
[----:B------:R-:W-:Y:S01]  /*0640*/  IMAD.SHL.U32 R2, R2, 0x4, RZ ;  /* 0x0000000402027824 */ /* 0x000fe200078e00ff */
[----:B------:R-:W-:-:S04]  /*0650*/  IADD3 R30, P0, R6, UR6, RZ ;  /* 0x00000006061e7c10 */ /* 0x000fc8000ff1e0ff */
[----:B------:R-:W-:Y:S02]  /*0660*/  IADD3.X R31, R20, UR7, RZ, P0, !PT ;  /* 0x00000007141f7c10 */ /* 0x000fe400087fe4ff */
[----:B------:R-:W-:Y:S01]  /*0670*/  IADD3 R16, P0, R2, UR6, RZ ;  /* 0x0000000602107c10 */ /* 0x000fe2000ff1e0ff */
[----:B------:R-:W-:Y:S02]  /*0680*/  IMAD.X R19, R33, 0x1, R0, P2 ;  /* 0x0000000121137824 */ /* 0x000fe400010e0600 */
[----:B------:R-:W2:Y:S01]  /*0690*/  LDG.E.EL R0, desc[UR4][R30.64] ;  /* 0x000000041e007981 */ /* 0x000ea2000c2e1900 */
[----:B-1----:R-:W-:Y:S01]  /*06a0*/  IMAD.WIDE R12, R17, 0x4, R12 ;  /* 0x00000004110c7825 */ /* 0x002fe200078e020c */
[----:B------:R-:W-:-:S05]  /*06b0*/  IADD3.X R17, R22, UR7, RZ, P0, !PT ;  /* 0x0000000716117c10 */ /* 0x000fca00087fe4ff */
[----:B------:R-:W5:Y:S01]  /*06c0*/  LDG.E.EL R16, desc[UR4][R16.64] ;  /* 0x0000000410107981 */ /* 0x000f62000c2e1900 */
[C---:B------:R-:W-:Y:S01]  /*06d0*/  IMAD.SHL.U32 R27, R4.reuse, 0x4, RZ ;  /* 0x00000004041b7824 */ /* 0x040fe200078e00ff */
[----:B------:R-:W-:Y:S01]  /*06e0*/  SHF.L.U64.HI R19, R4, 0x2, R19 ;  /* 0x0000000204137819 */ /* 0x000fe20000010213 */
[----:B----4-:R-:W-:Y:S01]  /*06f0*/  IMAD.WIDE R14, R29, 0x4, R14 ;  /* 0x000000041d0e7825 */ /* 0x010fe200078e020e */
[----:B------:R-:W-:Y:S01]  /*0700*/  SHF.L.U64.HI R24, R5, 0x2, R24 ;  /* 0x0000000205187819 */ /* 0x000fe20000010218 */
[----:B------:R-:W4:Y:S01]  /*0710*/  LDG.E.EL.64 R12, desc[UR4][R12.64] ;  /* 0x000000040c0c7981 */ /* 0x000f22000c2e1b00 */
[----:B------:R-:W-:-:S03]  /*0720*/  IADD3 R28, P0, R27, UR6, RZ ;  /* 0x000000061b1c7c10 */ /* 0x000fc6000ff1e0ff */
[----:B------:R1:W3:Y:S01]  /*0730*/  LDG.E.EL R14, desc[UR4][R14.64] ;  /* 0x000000040e0e7981 */ /* 0x0002e2000c2e1900 */
[----:B------:R-:W-:-:S05]  /*0740*/  IADD3.X R29, R19, UR7, RZ, P0, !PT ;  /* 0x00000007131d7c10 */ /* 0x000fca00087fe4ff */
[----:B------:R-:W3:Y:S01]  /*0750*/  LDG.E.EL R28, desc[UR4][R28.64] ;  /* 0x000000041c1c7981 */ /* 0x000ee2000c2e1900 */
[C---:B--2---:R-:W-:Y:S01]  /*0760*/  FADD R31, R23.reuse, R0 ;  /* 0x00000000171f7221 */ /* 0x044fe20000000000 */
[----:B-----5:R-:W-:-:S04]  /*0770*/  FADD R0, R23, R16 ;  /* 0x0000001017007221 */ /* 0x020fc80000000000 */
[----:B------:R-:W-:Y:S01]  /*0780*/  FADD R17, -R31, R0 ;  /* 0x000000001f117221 */ /* 0x000fe20000000100 */
[----:B------:R-:W-:-:S05]  /*0790*/  IMAD.SHL.U32 R0, R5, 0x4, RZ ;  /* 0x0000000405007824 */ /* 0x000fca00078e00ff */
[----:B------:R-:W-:-:S04]  /*07a0*/  IADD3 R4, P0, R0, UR6, RZ ;  /* 0x0000000600047c10 */ /* 0x000fc8000ff1e0ff */
[----:B------:R-:W-:-:S05]  /*07b0*/  IADD3.X R5, R24, UR7, RZ, P0, !PT ;  /* 0x0000000718057c10 */ /* 0x000fca00087fe4ff */
[----:B------:R-:W2:Y:S01]  /*07c0*/  LDG.E.EL R4, desc[UR4][R4.64] ;  /* 0x0000000404047981 */ /* 0x000ea2000c2e1900 */
[----:B----4-:R-:W-:Y:S01]  /*07d0*/  FFMA R17, R12, R17, R31 ;  /* 0x000000110c117223 */ /* 0x010fe2000000001f */
[C---:B---3--:R-:W-:Y:S01]  /*07e0*/  FADD R31, R23.reuse, R28 ;  /* 0x0000001c171f7221 */ /* 0x048fe20000000000 */
[----:B-1----:R-:W-:Y:S01]  /*07f0*/  IMAD.SHL.U32 R15, R10, 0x4, RZ ;  /* 0x000000040a0f7824 */ /* 0x002fe200078e00ff */
[C---:B------:R-:W-:Y:S01]  /*0800*/  SHF.L.U64.HI R28, R26.reuse, 0x2, R11 ;  /* 0x000000021a1c7819 */ /* 0x040fe2000001020b */
[----:B------:R-:W-:Y:S01]  /*0810*/  IMAD.SHL.U32 R26, R26, 0x4, RZ ;  /* 0x000000041a1a7824 */ /* 0x000fe200078e00ff */
[----:B------:R-:W-:Y:S02]  /*0820*/  SHF.L.U64.HI R25, R10, 0x2, R25 ;  /* 0x000000020a197819 */ /* 0x000fe40000010219 */
[----:B------:R-:W-:Y:S01]  /*0830*/  IADD3 R30, P0, R15, UR6, RZ ;  /* 0x000000060f1e7c10 */ /* 0x000fe2000ff1e0ff */
[----:B--2---:R-:W-:-:S04]  /*0840*/  FADD R16, R23, R4 ;  /* 0x0000000417107221 */ /* 0x004fc80000000000 */
[----:B------:R-:W-:-:S04]  /*0850*/  FADD R16, -R31, R16 ;  /* 0x000000101f107221 */ /* 0x000fc80000000100 */
[----:B------:R-:W-:Y:S01]  /*0860*/  FFMA R16, R12, R16, R31 ;  /* 0x000000100c107223 */ /* 0x000fe2000000001f */
[----:B------:R-:W-:-:S03]  /*0870*/  IADD3.X R31, R25, UR7, RZ, P0, !PT ;  /* 0x00000007191f7c10 */ /* 0x000fc600087fe4ff */
[----:B------:R-:W-:Y:S01]  /*0880*/  FADD R4, -R17, R16 ;  /* 0x0000001011047221 */ /* 0x000fe20000000100 */
[----:B------:R-:W-:Y:S01]  /*0890*/  IADD3 R16, P0, R26, UR6, RZ ;  /* 0x000000061a107c10 */ /* 0x000fe2000ff1e0ff */
[----:B------:R-:W2:Y:S02]  /*08a0*/  LDG.E.EL R30, desc[UR4][R30.64] ;  /* 0x000000041e1e7981 */ /* 0x000ea4000c2e1900 */
[----:B------:R-:W-:Y:S01]  /*08b0*/  FFMA R4, R14, R4, R17 ;  /* 0x000000040e047223 */ /* 0x000fe20000000011 */
[----:B------:R-:W-:-:S05]  /*08c0*/  IADD3.X R17, R28, UR7, RZ, P0, !PT ;  /* 0x000000071c117c10 */ /* 0x000fca00087fe4ff */
[----:B------:R-:W3:Y:S01]  /*08d0*/  LDG.E.EL R16, desc[UR4][R16.64] ;  /* 0x0000000410107981 */ /* 0x000ee2000c2e1900 */
[C---:B------:R-:W-:Y:S02]  /*08e0*/  IMAD.X R8, R33.reuse, 0x1, R8, P1 ;  /* 0x0000000121087824 */ /* 0x040fe400008e0608 */
[----:B------:R-:W-:-:S03]  /*08f0*/  IMAD.X R18, R33, 0x1, R18, P6 ;  /* 0x0000000121127824 */ /* 0x000fc600030e0612 */
[C---:B------:R-:W-:Y:S01]  /*0900*/  SHF.L.U64.HI R8, R3.reuse, 0x2, R8 ;  /* 0x0000000203087819 */ /* 0x040fe20000010208 */
[----:B------:R-:W-:Y:S01]  /*0910*/  IMAD.SHL.U32 R3, R3, 0x4, RZ ;  /* 0x0000000403037824 */ /* 0x000fe200078e00ff */
[C---:B------:R-:W-:Y:S01]  /*0920*/  SHF.L.U64.HI R18, R21.reuse, 0x2, R18 ;  /* 0x0000000215127819 */ /* 0x040fe20000010212 */
[----:B------:R-:W-:Y:S02]  /*0930*/  IMAD.SHL.U32 R21, R21, 0x4, RZ ;  /* 0x0000000415157824 */ /* 0x000fe400078e00ff */
[C---:B--2---:R-:W-:Y:S01]  /*0940*/  FADD R10, R23.reuse, R30 ;  /* 0x0000001e170a7221 */ /* 0x044fe20000000000 */
[----:B---3--:R-:W-:-:S04]  /*0950*/  FADD R5, R23, R16 ;  /* 0x0000001017057221 */ /* 0x008fc80000000000 */
[----:B------:R-:W-:-:S04]  /*0960*/  FADD R5, -R10, R5 ;  /* 0x000000050a057221 */ /* 0x000fc80000000100 */
[----:B------:R-:W-:Y:S01]  /*0970*/  FFMA R5, R13, R5, R10 ;  /* 0x000000050d057223 */ /* 0x000fe2000000000a */
[----:B------:R-:W-:-:S04]  /*0980*/  IADD3 R10, P0, R3, UR6, RZ ;  /* 0x00000006030a7c10 */ /* 0x000fc8000ff1e0ff */
[----:B------:R-:W-:Y:S02]  /*0990*/  IADD3.X R11, R8, UR7, RZ, P0, !PT ;  /* 0x00000007080b7c10 */ /* 0x000fe400087fe4ff */
[----:B------:R-:W-:-:S03]  /*09a0*/  IADD3 R16, P0, R21, UR6, RZ ;  /* 0x0000000615107c10 */ /* 0x000fc6000ff1e0ff */
[----:B------:R1:W2:Y:S01]  /*09b0*/  LDG.E.EL R29, desc[UR4][R10.64] ;  /* 0x000000040a1d7981 */ /* 0x0002a2000c2e1900 */
[----:B------:R-:W-:Y:S01]  /*09c0*/  IADD3.X R17, R18, UR7, RZ, P0, !PT ;  /* 0x0000000712117c10 */ /* 0x000fe200087fe4ff */
[----:B------:R-:W-:-:S04]  /*09d0*/  ULDC.64 UR6, c[0x0][0x260] ;  /* 0x0000980000067ab9 */ /* 0x000fc80000000a00 */
[----:B------:R-:W3:Y:S01]  /*09e0*/  LDG.E.EL R16, desc[UR4][R16.64] ;  /* 0x0000000410107981 */ /* 0x000ee2000c2e1900 */
[----:B-1----:R-:W-:-:S04]  /*09f0*/  IADD3 R10, P0, R6, UR6, RZ ;  /* 0x00000006060a7c10 */ /* 0x002fc8000ff1e0ff */
[----:B------:R-:W-:Y:S02]  /*0a00*/  IADD3.X R11, R20, UR7, RZ, P0, !PT ;  /* 0x00000007140b7c10 */ /* 0x000fe400087fe4ff */
[----:B------:R-:W-:-:S03]  /*0a10*/  IADD3 R30, P1, R26, UR6, RZ ;  /* 0x000000061a1e7c10 */ /* 0x000fc6000ff3e0ff */
[----:B------:R1:W4:Y:S01]  /*0a20*/  LDG.E.EL R6, desc[UR4][R10.64] ;  /* 0x000000040a067981 */ /* 0x000322000c2e1900 */
[----:B------:R-:W-:Y:S02]  /*0a30*/  IADD3.X R31, R28, UR7, RZ, P1, !PT ;  /* 0x000000071c1f7c10 */ /* 0x000fe40008ffe4ff */
[----:B------:R-:W-:-:S03]  /*0a40*/  IADD3 R32, P2, R0, UR6, RZ ;  /* 0x0000000600207c10 */ /* 0x000fc6000ff5e0ff */
[----:B------:R-:W5:Y:S01]  /*0a50*/  LDG.E.EL R30, desc[UR4][R30.64] ;  /* 0x000000041e1e7981 */ /* 0x000f62000c2e1900 */
[----:B-1----:R-:W-:-:S04]  /*0a60*/  IADD3 R10, P0, R15, UR6, RZ ;  /* 0x000000060f0a7c10 */ /* 0x002fc8000ff1e0ff */
[----:B------:R-:W-:Y:S02]  /*0a70*/  IADD3.X R11, R25, UR7, RZ, P0, !PT ;  /* 0x00000007190b7c10 */ /* 0x000fe400087fe4ff */
[----:B------:R-:W-:Y:S02]  /*0a80*/  IADD3 R26, P0, R2, UR6, RZ ;  /* 0x00000006021a7c10 */ /* 0x000fe4000ff1e0ff */
[----:B------:R-:W-:Y:S01]  /*0a90*/  IADD3 R2, P1, R27, UR6, RZ ;  /* 0x000000061b027c10 */ /* 0x000fe2000ff3e0ff */
[----:B------:R1:W5:Y:S01]  /*0aa0*/  LDG.E.EL R28, desc[UR4][R10.64] ;  /* 0x000000040a1c7981 */ /* 0x000362000c2e1900 */
[----:B------:R-:W-:Y:S02]  /*0ab0*/  IADD3.X R27, R22, UR7, RZ, P0, !PT ;  /* 0x00000007161b7c10 */ /* 0x000fe400087fe4ff */
[----:B------:R-:W-:Y:S02]  /*0ac0*/  IADD3 R20, P0, R3, UR6, RZ ;  /* 0x0000000603147c10 */ /* 0x000fe4000ff1e0ff */
[----:B------:R-:W-:Y:S01]  /*0ad0*/  IADD3.X R3, R19, UR7, RZ, P1, !PT ;  /* 0x0000000713037c10 */ /* 0x000fe20008ffe4ff */
[----:B------:R-:W5:Y:S01]  /*0ae0*/  LDG.E.EL R26, desc[UR4][R26.64] ;  /* 0x000000041a1a7981 */ /* 0x000f62000c2e1900 */
[----:B------:R-:W-:-:S02]  /*0af0*/  IADD3 R34, P1, R21, UR6, RZ ;  /* 0x0000000615227c10 */ /* 0x000fc4000ff3e0ff */
[----:B------:R-:W-:Y:S01]  /*0b00*/  IADD3.X R21, R8, UR7, RZ, P0, !PT ;  /* 0x0000000708157c10 */ /* 0x000fe200087fe4ff */
[----:B------:R4:W5:Y:S01]  /*0b10*/  LDG.E.EL R2, desc[UR4][R2.64] ;  /* 0x0000000402027981 */ /* 0x000962000c2e1900 */
[----:B------:R-:W-:Y:S01]  /*0b20*/  IADD3.X R33, R24, UR7, RZ, P2, !PT ;  /* 0x0000000718217c10 */ /* 0x000fe200097fe4ff */
[----:B-1----:R-:W1:Y:S01]  /*0b30*/  LDC.64 R10, c[0x0][0x210] ;  /* 0x00008400ff0a7b82 */ /* 0x002e620000000a00 */
[----:B------:R-:W-:Y:S01]  /*0b40*/  IADD3.X R35, R18, UR7, RZ, P1, !PT ;  /* 0x0000000712237c10 */ /* 0x000fe20008ffe4ff */
[----:B------:R-:W5:Y:S04]  /*0b50*/  LDG.E.EL R20, desc[UR4][R20.64] ;  /* 0x0000000414147981 */ /* 0x000f68000c2e1900 */
[----:B------:R-:W5:Y:S04]  /*0b60*/  LDG.E.EL R32, desc[UR4][R32.64] ;  /* 0x0000000420207981 */ /* 0x000f68000c2e1900 */
[----:B------:R-:W5:Y:S01]  /*0b70*/  LDG.E.EL R34, desc[UR4][R34.64] ;  /* 0x0000000422227981 */ /* 0x000f62000c2e1900 */
[----:B-1----:R-:W-:-:S04]  /*0b80*/  IMAD.WIDE R10, R9, 0x4, R10 ;  /* 0x00000004090a7825 */ /* 0x002fc800078e020a */
[C---:B--2---:R-:W-:Y:S01]  /*0b90*/  FADD R0, R23.reuse, R29 ;  /* 0x0000001d17007221 */ /* 0x044fe20000000000 */
[----:B---3--:R-:W-:Y:S02]  /*0ba0*/  FADD R23, R23, R16 ;  /* 0x0000001017177221 */ /* 0x008fe40000000000 */
[----:B------:R-:W1:Y:S02]  /*0bb0*/  LDC.64 R16, c[0x0][0x218] ;  /* 0x00008600ff107b82 */ /* 0x000e640000000a00 */
[----:B------:R-:W-:Y:S01]  /*0bc0*/  FADD R23, -R0, R23 ;  /* 0x0000001700177221 */ /* 0x000fe20000000100 */
[C---:B----4-:R-:W-:Y:S01]  /*0bd0*/  FADD R3, R7.reuse, R6 ;  /* 0x0000000607037221 */ /* 0x050fe20000000000 */
[----:B-----5:R-:W-:Y:S02]  /*0be0*/  FADD R19, R7, R30 ;  /* 0x0000001e07137221 */ /* 0x020fe40000000000 */
[----:B------:R-:W-:Y:S01]  /*0bf0*/  FFMA R0, R13, R23, R0 ;  /* 0x000000170d007223 */ /* 0x000fe20000000000 */
[C---:B------:R-:W-:Y:S01]  /*0c00*/  FADD R28, R7.reuse, R28 ;  /* 0x0000001c071c7221 */ /* 0x040fe20000000000 */
[C---:B------:R-:W-:Y:S01]  /*0c10*/  FADD R26, R7.reuse, R26 ;  /* 0x0000001a071a7221 */ /* 0x040fe20000000000 */
[C---:B------:R-:W-:Y:S01]  /*0c20*/  FADD R15, R7.reuse, R2 ;  /* 0x00000002070f7221 */ /* 0x040fe20000000000 */
[C---:B------:R-:W-:Y:S01]  /*0c30*/  FADD R20, R7.reuse, R20 ;  /* 0x0000001407147221 */ /* 0x040fe20000000000 */
[C---:B------:R-:W-:Y:S01]  /*0c40*/  FADD R32, R7.reuse, R32 ;  /* 0x0000002007207221 */ /* 0x040fe20000000000 */
[----:B------:R-:W-:Y:S01]  /*0c50*/  FADD R2, -R28, R19 ;  /* 0x000000131c027221 */ /* 0x000fe20000000100 */
[----:B------:R-:W-:Y:S01]  /*0c60*/  FADD R7, R7, R34 ;  /* 0x0000002207077221 */ /* 0x000fe20000000000 */
[----:B------:R-:W-:Y:S01]  /*0c70*/  FADD R26, -R3, R26 ;  /* 0x0000001a031a7221 */ /* 0x000fe20000000100 */
[----:B------:R-:W-:-:S02]  /*0c80*/  FADD R32, -R15, R32 ;  /* 0x000000200f207221 */ /* 0x000fc40000000100 */
[----:B------:R-:W-:Y:S01]  /*0c90*/  FADD R19, -R20, R7 ;  /* 0x0000000714137221 */ /* 0x000fe20000000100 */
[C---:B------:R-:W-:Y:S01]  /*0ca0*/  FFMA R7, R13.reuse, R2, R28 ;  /* 0x000000020d077223 */ /* 0x040fe2000000001c */
[C---:B------:R-:W-:Y:S01]  /*0cb0*/  FFMA R3, R12.reuse, R26, R3 ;  /* 0x0000001a0c037223 */ /* 0x040fe20000000003 */
[----:B------:R-:W-:Y:S01]  /*0cc0*/  FFMA R32, R12, R32, R15 ;  /* 0x000000200c207223 */ /* 0x000fe2000000000f */
[----:B------:R-:W-:Y:S01]  /*0cd0*/  FFMA R20, R13, R19, R20 ;  /* 0x000000130d147223 */ /* 0x000fe20000000014 */
[----:B------:R-:W-:Y:S02]  /*0ce0*/  FADD R0, -R5, R0 ;  /* 0x0000000005007221 */ /* 0x000fe40000000100 */
[----:B------:R-:W-:Y:S01]  /*0cf0*/  FADD R32, -R3, R32 ;  /* 0x0000002003207221 */ /* 0x000fe20000000100 */
[----:B------:R-:W-:Y:S01]  /*0d00*/  FADD R20, -R7, R20 ;  /* 0x0000001407147221 */ /* 0x000fe20000000100 */
[----:B------:R-:W-:Y:S01]  /*0d10*/  FFMA R5, R14, R0, R5 ;  /* 0x000000000e057223 */ /* 0x000fe20000000005 */
[----:B-1----:R-:W-:-:S04]  /*0d20*/  IMAD.WIDE R16, R9, 0x4, R16 ;  /* 0x0000000409107825 */ /* 0x002fc800078e0210 */
[C---:B------:R-:W-:Y:S01]  /*0d30*/  FFMA R32, R14.reuse, R32, R3 ;  /* 0x000000200e207223 */ /* 0x040fe20000000003 */
[----:B------:R-:W-:Y:S01]  /*0d40*/  FFMA R33, R14, R20, R7 ;  /* 0x000000140e217223 */ /* 0x000fe20000000007 */
[----:B------:R-:W-:Y:S04]  /*0d50*/  STG.E.64 desc[UR4][R10.64], R4 ;  /* 0x000000040a007986 */ /* 0x000fe8000c101b04 */
[----:B------:R-:W-:Y:S01]  /*0d60*/  STG.E.64 desc[UR4][R16.64], R32 ;  /* 0x0000002010007986 */ /* 0x000fe2000c101b04 */
[----:B------:R-:W-:Y:S05]  /*0d70*/  EXIT ;  /* 0x000000000000794d */ /* 0x000fea0003800000 */
.L_x_0:
[----:B------:R-:W-:-:S00]  /*0d80*/  BRA `(.L_x_0) ;  /* 0xfffffffc00fc7947 */ /* 0x000fc0000383ffff */
[----:B------:R-:W-:-:S00]  /*0d90*/  NOP ;  /* 0x0000000000007918 */ /* 0x000fc00000000000 */
        /* <DEDUP_REMOVED lines=14> */
.L_x_1:


//--------------------- .nv.constant0.triton_poi_fused__unsafe_index_add_convolution_mul_sub_23 --------------------------
	.section	.nv.constant0.triton_poi_fused__unsafe_index_add_convolution_mul_sub_23,"a",@progbits
	.sectionflags	@""
	.align	4
.nv.constant0.triton_poi_fused__unsafe_index_add_convolution_mul_sub_23:
	.zero		628
